	.headerflags	@"EF_CUDA_TEXMODE_UNIFIED EF_CUDA_64BIT_ADDRESS EF_CUDA_ACCELERATORS EF_CUDA_SM90 EF_CUDA_VIRTUAL_SM(EF_CUDA_SM90)"
	.elftype	@"ET_EXEC"


//--------------------- .nv.info                  --------------------------
	.section	.nv.info,"",@"SHT_CUDA_INFO"
	.align	4


	//----- nvinfo : EIATTR_REGCOUNT
	.align		4
        /*0000*/ 	.byte	0x04, 0x2f
        /*0002*/ 	.short	(.L_3 - .L_2)
	.align		4
.L_2:
        /*0004*/ 	.word	index@(triton_poi_fused__native_batch_norm_legit_no_training_relu_7)
        /*0008*/ 	.word	0x00000012


	//----- nvinfo : EIATTR_MIN_STACK_SIZE
	.align		4
.L_3:
        /*000c*/ 	.byte	0x04, 0x12
        /*000e*/ 	.short	(.L_5 - .L_4)
	.align		4
.L_4:
        /*0010*/ 	.word	index@(triton_poi_fused__native_batch_norm_legit_no_training_relu_7)
        /*0014*/ 	.word	0x00000000


	//----- nvinfo : EIATTR_FRAME_SIZE
	.align		4
.L_5:
        /*0018*/ 	.byte	0x04, 0x11
        /*001a*/ 	.short	(.L_7 - .L_6)
	.align		4
.L_6:
        /*001c*/ 	.word	index@(triton_poi_fused__native_batch_norm_legit_no_training_relu_7)
        /*0020*/ 	.word	0x00000000


	//----- nvinfo : EIATTR_MIN_STACK_SIZE
	.align		4
.L_7:
        /*0024*/ 	.byte	0x04, 0x12
        /*0026*/ 	.short	(.L_9 - .L_8)
	.align		4
.L_8:
        /*0028*/ 	.word	index@(triton_poi_fused__native_batch_norm_legit_no_training_relu_7)
        /*002c*/ 	.word	0x00000000
.L_9:


//--------------------- .nv.info.triton_poi_fused__native_batch_norm_legit_no_training_relu_7 --------------------------
	.section	.nv.info.triton_poi_fused__native_batch_norm_legit_no_training_relu_7,"",@"SHT_CUDA_INFO"
	.sectionflags	@""
	.align	4


	//----- nvinfo : EIATTR_CUDA_API_VERSION
	.align		4
        /*0000*/ 	.byte	0x04, 0x37
        /*0002*/ 	.short	(.L_11 - .L_10)
.L_10:
        /*0004*/ 	.word	0x0000007c


	//----- nvinfo : EIATTR_KPARAM_INFO
	.align		4
.L_11:
        /*0008*/ 	.byte	0x04, 0x17
        /*000a*/ 	.short	(.L_13 - .L_12)
.L_12:
        /*000c*/ 	.word	0x00000000
        /*0010*/ 	.short	0x0006
        /*0012*/ 	.short	0x0030
        /*0014*/ 	.byte	0x00, 0xf0, 0x11, 0x00


	//----- nvinfo : EIATTR_KPARAM_INFO
	.align		4
.L_13:
        /*0018*/ 	.byte	0x04, 0x17
        /*001a*/ 	.short	(.L_15 - .L_14)
.L_14:
        /*001c*/ 	.word	0x00000000
        /*0020*/ 	.short	0x0005
        /*0022*/ 	.short	0x0028
        /*0024*/ 	.byte	0x00, 0xf4, 0x21, 0x00


	//----- nvinfo : EIATTR_KPARAM_INFO
	.align		4
.L_15:
        /*0028*/ 	.byte	0x04, 0x17
        /*002a*/ 	.short	(.L_17 - .L_16)
.L_16:
        /*002c*/ 	.word	0x00000000
        /*0030*/ 	.short	0x0004
        /*0032*/ 	.short	0x0020
        /*0034*/ 	.byte	0x00, 0xf4, 0x21, 0x00


	//----- nvinfo : EIATTR_KPARAM_INFO
	.align		4
.L_17:
        /*0038*/ 	.byte	0x04, 0x17
        /*003a*/ 	.short	(.L_19 - .L_18)
.L_18:
        /*003c*/ 	.word	0x00000000
        /*0040*/ 	.short	0x0003
        /*0042*/ 	.short	0x0018
        /*0044*/ 	.byte	0x00, 0xf4, 0x21, 0x00


	//----- nvinfo : EIATTR_KPARAM_INFO
	.align		4
.L_19:
        /*0048*/ 	.byte	0x04, 0x17
        /*004a*/ 	.short	(.L_21 - .L_20)
.L_20:
        /*004c*/ 	.word	0x00000000
        /*0050*/ 	.short	0x0002
        /*0052*/ 	.short	0x0010
        /*0054*/ 	.byte	0x00, 0xf4, 0x21, 0x00


	//----- nvinfo : EIATTR_KPARAM_INFO
	.align		4
.L_21:
        /*0058*/ 	.byte	0x04, 0x17
        /*005a*/ 	.short	(.L_23 - .L_22)
.L_22:
        /*005c*/ 	.word	0x00000000
        /*0060*/ 	.short	0x0001
        /*0062*/ 	.short	0x0008
        /*0064*/ 	.byte	0x00, 0xf4, 0x21, 0x00


	//----- nvinfo : EIATTR_KPARAM_INFO
	.align		4
.L_23:
        /*0068*/ 	.byte	0x04, 0x17
        /*006a*/ 	.short	(.L_25 - .L_24)
.L_24:
        /*006c*/ 	.word	0x00000000
        /*0070*/ 	.short	0x0000
        /*0072*/ 	.short	0x0000
        /*0074*/ 	.byte	0x00, 0xf4, 0x21, 0x00


	//----- nvinfo : EIATTR_SPARSE_MMA_MASK
	.align		4
.L_25:
        /*0078*/ 	.byte	0x03, 0x50
        /*007a*/ 	.short	0x0000


	//----- nvinfo : EIATTR_MAXREG_COUNT
	.align		4
        /*007c*/ 	.byte	0x03, 0x1b
        /*007e*/ 	.short	0x00ff


	//----- nvinfo : EIATTR_EXIT_INSTR_OFFSETS
	.align		4
        /*0080*/ 	.byte	0x04, 0x1c
        /*0082*/ 	.short	(.L_27 - .L_26)


	//   ....[0]....
.L_26:
        /*0084*/ 	.word	0x000003c0


	//----- nvinfo : EIATTR_REQNTID
	.align		4
.L_27:
        /*0088*/ 	.byte	0x04, 0x10
        /*008a*/ 	.short	(.L_29 - .L_28)
.L_28:
        /*008c*/ 	.word	0x00000100
        /*0090*/ 	.word	0x00000001
        /*0094*/ 	.word	0x00000001


	//----- nvinfo : EIATTR_CBANK_PARAM_SIZE
	.align		4
.L_29:
        /*0098*/ 	.byte	0x03, 0x19
        /*009a*/ 	.short	0x0034


	//----- nvinfo : EIATTR_PARAM_CBANK
	.align		4
        /*009c*/ 	.byte	0x04, 0x0a
        /*009e*/ 	.short	(.L_31 - .L_30)
	.align		4
.L_30:
        /*00a0*/ 	.word	index@(.nv.constant0.triton_poi_fused__native_batch_norm_legit_no_training_relu_7)
        /*00a4*/ 	.short	0x0210
        /*00a6*/ 	.short	0x0034


	//----- nvinfo : EIATTR_SW_WAR
	.align		4
.L_31:
        /*00a8*/ 	.byte	0x04, 0x36
        /*00aa*/ 	.short	(.L_33 - .L_32)
.L_32:
        /*00ac*/ 	.word	0x00000008
.L_33:


//--------------------- .nv.callgraph             --------------------------
	.section	.nv.callgraph,"",@"SHT_CUDA_CALLGRAPH"
	.align	4
	.sectionentsize	8
	.align		4
        /*0000*/ 	.word	0x00000000
	.align		4
        /*0004*/ 	.word	0xffffffff
	.align		4
        /*0008*/ 	.word	0x00000000
	.align		4
        /*000c*/ 	.word	0xfffffffe
	.align		4
        /*0010*/ 	.word	0x00000000
	.align		4
        /*0014*/ 	.word	0xfffffffd
	.align		4
        /*0018*/ 	.word	0x00000000
	.align		4
        /*001c*/ 	.word	0xfffffffc


//--------------------- .nv.constant4             --------------------------
	.section	.nv.constant4,"a",@progbits
	.align	8
	.align		8
.nv.constant4:
        /*0000*/ 	.dword	_$_str
	.align		8
        /*0008*/ 	.dword	_$_str_$_2


//--------------------- .text.triton_poi_fused__native_batch_norm_legit_no_training_relu_7 --------------------------
	.section	.text.triton_poi_fused__native_batch_norm_legit_no_training_relu_7,"ax",@progbits
	.align	128
        .global         triton_poi_fused__native_batch_norm_legit_no_training_relu_7
        .type           triton_poi_fused__native_batch_norm_legit_no_training_relu_7,@function
        .size           triton_poi_fused__native_batch_norm_legit_no_training_relu_7,(.L_x_1 - triton_poi_fused__native_batch_norm_legit_no_training_relu_7)
        .other          triton_poi_fused__native_batch_norm_legit_no_training_relu_7,@"STO_CUDA_ENTRY STV_DEFAULT"
triton_poi_fused__native_batch_norm_legit_no_training_relu_7:
.text.triton_poi_fused__native_batch_norm_legit_no_training_relu_7:
[----:B------:R-:W-:Y:S01]  /*0000*/  LDC R1, c[0x0][0x28] ;  /* 0x00000a00ff017b82 */ /* 0x000fe20000000800 */
[----:B------:R-:W1:Y:S07]  /*0010*/  S2R R0, SR_TID.X ;  /* 0x0000000000007919 */ /* 0x000e6e0000002100 */
[----:B------:R-:W2:Y:S01]  /*0020*/  LDC.64 R2, c[0x0][0x220] ;  /* 0x00008800ff027b82 */ /* 0x000ea20000000a00 */
[----:B------:R-:W-:Y:S01]  /*0030*/  ULDC.64 UR4, c[0x0][0x208] ;  /* 0x0000820000047ab9 */ /* 0x000fe20000000a00 */
[----:B------:R-:W3:Y:S06]  /*0040*/  S2R R5, SR_CTAID.X ;  /* 0x0000000000057919 */ /* 0x000eec0000002500 */
[----:B------:R-:W4:Y:S08]  /*0050*/  LDC.64 R6, c[0x0][0x218] ;  /* 0x00008600ff067b82 */ /* 0x000f300000000a00 */
[----:B------:R-:W5:Y:S08]  /*0060*/  LDC.64 R8, c[0x0][0x228] ;  /* 0x00008a00ff087b82 */ /* 0x000f700000000a00 */
[----:B------:R-:W5:Y:S01]  /*0070*/  LDC.64 R10, c[0x0][0x230] ;  /* 0x00008c00ff0a7b82 */ /* 0x000f620000000a00 */
[----:B-1----:R-:W-:-:S04]  /*0080*/  SHF.L.U32 R0, R0, 0x1, RZ ;  /* 0x0000000100007819 */ /* 0x002fc800000006ff */
[----:B------:R-:W-:-:S04]  /*0090*/  LOP3.LUT R0, R0, 0x1fe, RZ, 0xc0, !PT ;  /* 0x000001fe00007812 */ /* 0x000fc800078ec0ff */
[----:B---3--:R-:W-:-:S05]  /*00a0*/  LEA R0, R5, R0, 0x9 ;  /* 0x0000000005007211 */ /* 0x008fca00078e48ff */
[----:B------:R-:W-:-:S05]  /*00b0*/  IMAD.HI R4, R0, 0x66666667, RZ ;  /* 0x6666666700047827 */ /* 0x000fca00078e02ff */
[----:B------:R-:W-:-:S04]  /*00c0*/  SHF.R.U32.HI R5, RZ, 0x1f, R4 ;  /* 0x0000001fff057819 */ /* 0x000fc80000011604 */
[----:B------:R-:W-:-:S05]  /*00d0*/  LEA.HI.SX32 R5, R4, R5, 0x19 ;  /* 0x0000000504057211 */ /* 0x000fca00078fcaff */
[----:B------:R-:W-:Y:S02]  /*00e0*/  IMAD R13, R5, -0x140, R0 ;  /* 0xfffffec0050d7824 */ /* 0x000fe400078e0200 */
[----:B------:R-:W1:Y:S02]  /*00f0*/  LDC.64 R4, c[0x0][0x210] ;  /* 0x00008400ff047b82 */ /* 0x000e640000000a00 */
[----:B--2---:R-:W-:-:S06]  /*0100*/  IMAD.WIDE R2, R13, 0x4, R2 ;  /* 0x000000040d027825 */ /* 0x004fcc00078e0202 */
[----:B------:R-:W2:Y:S01]  /*0110*/  LDG.E.EL.64 R2, desc[UR4][R2.64] ;  /* 0x0000000402027981 */ /* 0x000ea2000c2e1b00 */
[----:B----4-:R-:W-:-:S04]  /*0120*/  IMAD.WIDE R6, R13, 0x4, R6 ;  /* 0x000000040d067825 */ /* 0x010fc800078e0206 */
[C---:B-----5:R-:W-:Y:S02]  /*0130*/  IMAD.WIDE R8, R13.reuse, 0x4, R8 ;  /* 0x000000040d087825 */ /* 0x060fe400078e0208 */
[----:B------:R-:W3:Y:S02]  /*0140*/  LDG.E.EL.64 R6, desc[UR4][R6.64] ;  /* 0x0000000406067981 */ /* 0x000ee4000c2e1b00 */
[----:B0-----:R-:W-:Y:S02]  /*0150*/  IMAD.WIDE R10, R13, 0x4, R10 ;  /* 0x000000040d0a7825 */ /* 0x001fe400078e020a */
[----:B------:R-:W4:Y:S04]  /*0160*/  LDG.E.EL.64 R8, desc[UR4][R8.64] ;  /* 0x0000000408087981 */ /* 0x000f28000c2e1b00 */
[----:B------:R-:W4:Y:S01]  /*0170*/  LDG.E.EL.64 R10, desc[UR4][R10.64] ;  /* 0x000000040a0a7981 */ /* 0x000f22000c2e1b00 */
[----:B-1----:R-:W-:-:S06]  /*0180*/  IMAD.WIDE R4, R0, 0x4, R4 ;  /* 0x0000000400047825 */ /* 0x002fcc00078e0204 */
[----:B------:R-:W3:Y:S01]  /*0190*/  LDG.E.64 R4, desc[UR4][R4.64] ;  /* 0x0000000404047981 */ /* 0x000ee2000c1e1b00 */
[----:B------:R-:W-:Y:S01]  /*01a0*/  HFMA2.MMA R14, -RZ, RZ, 1.625, 0 ;  /* 0x3e800000ff0e7435 */ /* 0x000fe200000001ff */
[----:B--2---:R-:W-:Y:S01]  /*01b0*/  FADD R2, R2, 0.0010000000474974513054 ;  /* 0x3a83126f02027421 */ /* 0x004fe20000000000 */
[----:B------:R-:W-:-:S03]  /*01c0*/  FADD R3, R3, 0.0010000000474974513054 ;  /* 0x3a83126f03037421 */ /* 0x000fc60000000000 */
[----:B------:R-:W0:Y:S08]  /*01d0*/  MUFU.SQRT R12, R2 ;  /* 0x00000002000c7308 */ /* 0x000e300000002000 */
[----:B------:R1:W2:Y:S01]  /*01e0*/  MUFU.SQRT R13, R3 ;  /* 0x00000003000d7308 */ /* 0x0002a20000002000 */
[C---:B0-----:R-:W-:Y:S02]  /*01f0*/  FSETP.GT.AND P0, PT, R12.reuse, 8.50705917302346158658e+37, PT ;  /* 0x7e8000000c00780b */ /* 0x041fe40003f04000 */
[----:B------:R-:W-:Y:S01]  /*0200*/  FSETP.GEU.AND P2, PT, R12, 1.175494350822287508e-38, PT ;  /* 0x008000000c00780b */ /* 0x000fe20003f4e000 */
[----:B-1----:R-:W0:Y:S01]  /*0210*/  LDC.64 R2, c[0x0][0x238] ;  /* 0x00008e00ff027b82 */ /* 0x002e220000000a00 */
[----:B--2---:R-:W-:-:S02]  /*0220*/  FSETP.GT.AND P1, PT, R13, 8.50705917302346158658e+37, PT ;  /* 0x7e8000000d00780b */ /* 0x004fc40003f24000 */
[----:B------:R-:W-:-:S07]  /*0230*/  FSETP.GEU.AND P3, PT, R13, 1.175494350822287508e-38, PT ;  /* 0x008000000d00780b */ /* 0x000fce0003f6e000 */
[----:B------:R-:W-:-:S04]  /*0240*/  @P0 FMUL R12, R12, 0.25 ;  /* 0x3e8000000c0c0820 */ /* 0x000fc80000400000 */
[----:B------:R-:W-:Y:S01]  /*0250*/  @!P2 FMUL R12, R12, 16777216 ;  /* 0x4b8000000c0ca820 */ /* 0x000fe20000400000 */
[----:B------:R-:W-:-:S04]  /*0260*/  @P1 FMUL R13, R13, 0.25 ;  /* 0x3e8000000d0d1820 */ /* 0x000fc80000400000 */
[----:B------:R-:W-:Y:S01]  /*0270*/  @!P3 FMUL R13, R13, 16777216 ;  /* 0x4b8000000d0db820 */ /* 0x000fe20000400000 */
[----:B------:R-:W1:Y:S01]  /*0280*/  MUFU.RCP R12, R12 ;  /* 0x0000000c000c7308 */ /* 0x000e620000001000 */
[----:B------:R-:W-:-:S07]  /*0290*/  FSEL R15, R14, 1, P0 ;  /* 0x3f8000000e0f7808 */ /* 0x000fce0000000000 */
[----:B------:R-:W2:Y:S01]  /*02a0*/  MUFU.RCP R13, R13 ;  /* 0x0000000d000d7308 */ /* 0x000ea20000001000 */
[----:B------:R-:W-:Y:S01]  /*02b0*/  FSEL R14, R14, 1, P1 ;  /* 0x3f8000000e0e7808 */ /* 0x000fe20000800000 */
[----:B------:R-:W-:-:S04]  /*02c0*/  @!P2 FMUL R15, R15, 16777216 ;  /* 0x4b8000000f0fa820 */ /* 0x000fc80000400000 */
[----:B------:R-:W-:Y:S01]  /*02d0*/  @!P3 FMUL R14, R14, 16777216 ;  /* 0x4b8000000e0eb820 */ /* 0x000fe20000400000 */
[----:B---3--:R-:W-:Y:S01]  /*02e0*/  FADD R5, R5, -R7 ;  /* 0x8000000705057221 */ /* 0x008fe20000000000 */
[----:B------:R-:W-:Y:S01]  /*02f0*/  FADD R4, R4, -R6 ;  /* 0x8000000604047221 */ /* 0x000fe20000000000 */
[----:B-1----:R-:W-:Y:S01]  /*0300*/  FMUL R15, R12, R15 ;  /* 0x0000000f0c0f7220 */ /* 0x002fe20000400000 */
[----:B--2---:R-:W-:-:S03]  /*0310*/  FMUL R14, R13, R14 ;  /* 0x0000000e0d0e7220 */ /* 0x004fc60000400000 */
[----:B------:R-:W-:Y:S01]  /*0320*/  FMUL R15, R4, R15 ;  /* 0x0000000f040f7220 */ /* 0x000fe20000400000 */
[----:B------:R-:W-:-:S03]  /*0330*/  FMUL R14, R5, R14 ;  /* 0x0000000e050e7220 */ /* 0x000fc60000400000 */
[----:B----4-:R-:W-:Y:S01]  /*0340*/  FFMA R8, R8, R15, R10 ;  /* 0x0000000f08087223 */ /* 0x010fe2000000000a */
[----:B------:R-:W-:-:S04]  /*0350*/  FFMA R9, R9, R14, R11 ;  /* 0x0000000e09097223 */ /* 0x000fc8000000000b */
[----:B------:R-:W-:Y:S02]  /*0360*/  FSETP.GEU.AND P0, PT, R8, RZ, PT ;  /* 0x000000ff0800720b */ /* 0x000fe40003f0e000 */
[C---:B------:R-:W-:Y:S01]  /*0370*/  FSETP.GEU.AND P1, PT, R9.reuse, RZ, PT ;  /* 0x000000ff0900720b */ /* 0x040fe20003f2e000 */
[----:B0-----:R-:W-:Y:S01]  /*0380*/  IMAD.WIDE R2, R0, 0x4, R2 ;  /* 0x0000000400027825 */ /* 0x001fe200078e0202 */
[----:B------:R-:W-:Y:S02]  /*0390*/  FSEL R8, R8, RZ, P0 ;  /* 0x000000ff08087208 */ /* 0x000fe40000000000 */
[----:B------:R-:W-:-:S05]  /*03a0*/  FSEL R9, R9, RZ, P1 ;  /* 0x000000ff09097208 */ /* 0x000fca0000800000 */
[----:B------:R-:W-:Y:S01]  /*03b0*/  STG.E.64 desc[UR4][R2.64], R8 ;  /* 0x0000000802007986 */ /* 0x000fe2000c101b04 */
[----:B------:R-:W-:Y:S05]  /*03c0*/  EXIT ;  /* 0x000000000000794d */ /* 0x000fea0003800000 */
.L_x_0:
[----:B------:R-:W-:-:S00]  /*03d0*/  BRA `(.L_x_0) ;  /* 0xfffffffc00fc7947 */ /* 0x000fc0000383ffff */
[----:B------:R-:W-:-:S00]  /*03e0*/  NOP ;  /* 0x0000000000007918 */ /* 0x000fc00000000000 */
        /* <DEDUP_REMOVED lines=9> */
.L_x_1:


//--------------------- .nv.global.init           --------------------------
	.section	.nv.global.init,"aw",@progbits
.nv.global.init:
	.type		_$_str,@object
	.size		_$_str,(_$_str_$_2 - _$_str)
_$_str:
        /*0000*/ 	.byte	0x5f, 0x5f, 0x43, 0x55, 0x44, 0x41, 0x5f, 0x46, 0x54, 0x5a, 0x00
	.type		_$_str_$_2,@object
	.size		_$_str_$_2,(.L_1 - _$_str_$_2)
_$_str_$_2:
        /*000b*/ 	.byte	0x5f, 0x5f, 0x43, 0x55, 0x44, 0x41, 0x5f, 0x50, 0x52, 0x45, 0x43, 0x5f, 0x53, 0x51, 0x52, 0x54
        /*001b*/ 	.byte	0x00
.L_1:


//--------------------- .nv.constant0.triton_poi_fused__native_batch_norm_legit_no_training_relu_7 --------------------------
	.section	.nv.constant0.triton_poi_fused__native_batch_norm_legit_no_training_relu_7,"a",@progbits
	.sectionflags	@""
	.align	4
.nv.constant0.triton_poi_fused__native_batch_norm_legit_no_training_relu_7:
	.zero		580
